//
// Generated by NVIDIA NVVM Compiler
//
// Compiler Build ID: CL-36424714
// Cuda compilation tools, release 13.0, V13.0.88
// Based on NVVM 20.0.0
//

.version 9.0
.target sm_100
.address_size 64

	// .globl	computeEnergyKernel
// _ZZ19computeEnergyKernelE9reduceMem has been demoted

.visible .entry computeEnergyKernel(
	.param .u32 computeEnergyKernel_param_0,
	.param .u32 computeEnergyKernel_param_1,
	.param .u32 computeEnergyKernel_param_2,
	.param .u64 .ptr .align 1 computeEnergyKernel_param_3,
	.param .u64 .ptr .align 1 computeEnergyKernel_param_4,
	.param .u64 .ptr .align 1 computeEnergyKernel_param_5
)
{
	.reg .pred 	%p<23>;
	.reg .b32 	%r<32>;
	.reg .b32 	%f<2>;
	.reg .b64 	%rd<11>;
	.reg .b64 	%fd<40>;
	// demoted variable
	.shared .align 8 .b8 _ZZ19computeEnergyKernelE9reduceMem[2048];
	ld.param.u32 	%r14, [computeEnergyKernel_param_0];
	ld.param.u32 	%r16, [computeEnergyKernel_param_1];
	ld.param.u32 	%r15, [computeEnergyKernel_param_2];
	ld.param.u64 	%rd2, [computeEnergyKernel_param_3];
	ld.param.u64 	%rd3, [computeEnergyKernel_param_4];
	ld.param.u64 	%rd4, [computeEnergyKernel_param_5];
	mov.u32 	%r1, %ctaid.x;
	mov.u32 	%r17, %tid.y;
	mov.u32 	%r18, %tid.x;
	mul.lo.s32 	%r2, %r15, %r16;
	shl.b32 	%r19, %r17, 5;
	add.s32 	%r3, %r19, %r18;
	setp.gt.u32 	%p1, %r3, 255;
	mov.f64 	%fd38, 0d0000000000000000;
	@%p1 bra 	$L__BB0_25;
	setp.ge.s32 	%p2, %r3, %r2;
	@%p2 bra 	$L__BB0_7;
	cvta.to.global.u64 	%rd5, %rd3;
	ld.global.u32 	%r4, [%rd5];
	shl.b32 	%r20, %r1, 8;
	add.s32 	%r31, %r20, %r3;
	setp.ge.u32 	%p3, %r31, %r2;
	@%p3 bra 	$L__BB0_7;
	div.s32 	%r21, %r4, %r15;
	mul.lo.s32 	%r22, %r21, %r15;
	sub.s32 	%r23, %r4, %r22;
	add.s32 	%r6, %r21, -5;
	add.s32 	%r7, %r21, 5;
	add.s32 	%r8, %r23, -5;
	add.s32 	%r9, %r23, 5;
	shl.b32 	%r10, %r14, 8;
	cvta.to.global.u64 	%rd1, %rd4;
	mov.f64 	%fd38, 0d0000000000000000;
$L__BB0_4:
	div.s32 	%r24, %r31, %r15;
	mul.lo.s32 	%r25, %r24, %r15;
	sub.s32 	%r26, %r31, %r25;
	setp.le.s32 	%p4, %r24, %r6;
	setp.ge.s32 	%p5, %r24, %r7;
	or.pred  	%p6, %p4, %p5;
	setp.le.s32 	%p7, %r26, %r8;
	setp.ge.s32 	%p8, %r26, %r9;
	or.pred  	%p9, %p7, %p8;
	or.pred  	%p11, %p6, %p9;
	not.pred 	%p12, %p11;
	@%p12 bra 	$L__BB0_6;
	shl.b32 	%r27, %r31, 1;
	mul.wide.s32 	%rd6, %r27, 4;
	add.s64 	%rd7, %rd1, %rd6;
	ld.global.f32 	%f1, [%rd7];
	cvt.f64.f32 	%fd8, %f1;
	fma.rn.f64 	%fd38, %fd8, %fd8, %fd38;
$L__BB0_6:
	add.s32 	%r31, %r31, %r10;
	setp.lt.s32 	%p13, %r31, %r2;
	@%p13 bra 	$L__BB0_4;
$L__BB0_7:
	shl.b32 	%r28, %r3, 3;
	mov.u32 	%r29, _ZZ19computeEnergyKernelE9reduceMem;
	add.s32 	%r13, %r29, %r28;
	st.shared.f64 	[%r13], %fd38;
	bar.sync 	0;
	setp.gt.u32 	%p14, %r3, 127;
	@%p14 bra 	$L__BB0_9;
	ld.shared.f64 	%fd9, [%r13+1024];
	ld.shared.f64 	%fd10, [%r13];
	add.f64 	%fd11, %fd9, %fd10;
	st.shared.f64 	[%r13], %fd11;
$L__BB0_9:
	bar.sync 	0;
	setp.gt.u32 	%p15, %r3, 63;
	@%p15 bra 	$L__BB0_11;
	ld.shared.f64 	%fd12, [%r13+512];
	ld.shared.f64 	%fd13, [%r13];
	add.f64 	%fd14, %fd12, %fd13;
	st.shared.f64 	[%r13], %fd14;
$L__BB0_11:
	bar.sync 	0;
	setp.gt.u32 	%p16, %r3, 31;
	@%p16 bra 	$L__BB0_13;
	ld.shared.f64 	%fd15, [%r13+256];
	ld.shared.f64 	%fd16, [%r13];
	add.f64 	%fd17, %fd15, %fd16;
	st.shared.f64 	[%r13], %fd17;
$L__BB0_13:
	bar.sync 	0;
	setp.gt.u32 	%p17, %r3, 15;
	@%p17 bra 	$L__BB0_15;
	ld.shared.f64 	%fd18, [%r13+128];
	ld.shared.f64 	%fd19, [%r13];
	add.f64 	%fd20, %fd18, %fd19;
	st.shared.f64 	[%r13], %fd20;
$L__BB0_15:
	bar.sync 	0;
	setp.gt.u32 	%p18, %r3, 7;
	@%p18 bra 	$L__BB0_17;
	ld.shared.f64 	%fd21, [%r13+64];
	ld.shared.f64 	%fd22, [%r13];
	add.f64 	%fd23, %fd21, %fd22;
	st.shared.f64 	[%r13], %fd23;
$L__BB0_17:
	bar.sync 	0;
	setp.gt.u32 	%p19, %r3, 3;
	@%p19 bra 	$L__BB0_19;
	ld.shared.f64 	%fd24, [%r13+32];
	ld.shared.f64 	%fd25, [%r13];
	add.f64 	%fd26, %fd24, %fd25;
	st.shared.f64 	[%r13], %fd26;
$L__BB0_19:
	bar.sync 	0;
	setp.gt.u32 	%p20, %r3, 1;
	@%p20 bra 	$L__BB0_21;
	ld.shared.f64 	%fd27, [%r13+16];
	ld.shared.f64 	%fd28, [%r13];
	add.f64 	%fd29, %fd27, %fd28;
	st.shared.f64 	[%r13], %fd29;
$L__BB0_21:
	bar.sync 	0;
	setp.ne.s32 	%p21, %r3, 0;
	@%p21 bra 	$L__BB0_23;
	ld.shared.f64 	%fd30, [_ZZ19computeEnergyKernelE9reduceMem+8];
	ld.shared.f64 	%fd31, [%r13];
	add.f64 	%fd32, %fd30, %fd31;
	st.shared.f64 	[%r13], %fd32;
$L__BB0_23:
	setp.ne.s32 	%p22, %r3, 0;
	bar.sync 	0;
	@%p22 bra 	$L__BB0_25;
	ld.shared.f64 	%fd33, [_ZZ19computeEnergyKernelE9reduceMem];
	add.s32 	%r30, %r2, -121;
	cvt.rn.f64.s32 	%fd34, %r30;
	div.rn.f64 	%fd35, %fd33, %fd34;
	cvta.to.global.u64 	%rd8, %rd2;
	mul.wide.u32 	%rd9, %r1, 8;
	add.s64 	%rd10, %rd8, %rd9;
	st.global.f64 	[%rd10], %fd35;
$L__BB0_25:
	ret;

}


// ===== COMPILED SASS (sm_100) =====

	.target	sm_100

	.elftype	@"ET_EXEC"


//--------------------- .note.nv.tkinfo           --------------------------
	.section	.note.nv.tkinfo,"",@"SHT_NOTE"
	.sectionflags	@"SHF_NOTE_NV_TKINFO"
	.tkinfo
        /*0018*/ 	.word	0x00000002
        /*0030*/ 	.string	""
        /*0030*/ 	.string	"ptxas"
        /*0030*/ 	.string	"Cuda compilation tools, release 13.0, V13.0.88"
        /*0030*/ 	.string	"Build cuda_13.0.r13.0/compiler.36424714_0"
        /*0030*/ 	.string	"-arch sm_100 -m 64 "



//--------------------- .note.nv.cuinfo           --------------------------
	.section	.note.nv.cuinfo,"",@"SHT_NOTE"
	.sectionflags	@"SHF_NOTE_NV_CUINFO"
        /*0018*/ 	.short	0x0002
        /*001a*/ 	.short	0x0064
        /*001c*/ 	.short	0x0082
	.zero		2


//--------------------- .nv.info                  --------------------------
	.section	.nv.info,"",@"SHT_CUDA_INFO"
	.align	4


	//----- nvinfo : EIATTR_REGCOUNT
	.align		4
        /*0000*/ 	.byte	0x04, 0x2f
        /*0002*/ 	.short	(.L_1 - .L_0)
	.align		4
.L_0:
        /*0004*/ 	.word	index@(computeEnergyKernel)
        /*0008*/ 	.word	0x00000019


	//----- nvinfo : EIATTR_FRAME_SIZE
	.align		4
.L_1:
        /*000c*/ 	.byte	0x04, 0x11
        /*000e*/ 	.short	(.L_3 - .L_2)
	.align		4
.L_2:
        /*0010*/ 	.word	index@($__internal_0_$__cuda_sm20_div_rn_f64_full)
        /*0014*/ 	.word	0x00000000


	//----- nvinfo : EIATTR_FRAME_SIZE
	.align		4
.L_3:
        /*0018*/ 	.byte	0x04, 0x11
        /*001a*/ 	.short	(.L_5 - .L_4)
	.align		4
.L_4:
        /*001c*/ 	.word	index@(computeEnergyKernel)
        /*0020*/ 	.word	0x00000000


	//----- nvinfo : EIATTR_MIN_STACK_SIZE
	.align		4
.L_5:
        /*0024*/ 	.byte	0x04, 0x12
        /*0026*/ 	.short	(.L_7 - .L_6)
	.align		4
.L_6:
        /*0028*/ 	.word	index@(computeEnergyKernel)
        /*002c*/ 	.word	0x00000000
.L_7:


//--------------------- .nv.compat                --------------------------
	.section	.nv.compat,"",@"SHT_CUDA_COMPAT_INFO"
	.align	4
        /*0000*/ 	.byte	0x02, 0x09, 0x00, 0x00, 0x02, 0x02, 0x01, 0x00, 0x02, 0x05, 0x05, 0x00, 0x03, 0x07, 0x01, 0x01
        /*0010*/ 	.byte	0x02, 0x03, 0x00, 0x00, 0x02, 0x06, 0x01, 0x00, 0x04, 0x0b, 0x08, 0x00, 0x01, 0x00, 0x00, 0x00
        /*0020*/ 	.byte	0x00, 0x00, 0x00, 0x00


//--------------------- .nv.info.computeEnergyKernel --------------------------
	.section	.nv.info.computeEnergyKernel,"",@"SHT_CUDA_INFO"
	.sectionflags	@""
	.align	4


	//----- nvinfo : EIATTR_CUDA_API_VERSION
	.align		4
        /*0000*/ 	.byte	0x04, 0x37
        /*0002*/ 	.short	(.L_9 - .L_8)
.L_8:
        /*0004*/ 	.word	0x00000082


	//----- nvinfo : EIATTR_KPARAM_INFO
	.align		4
.L_9:
        /*0008*/ 	.byte	0x04, 0x17
        /*000a*/ 	.short	(.L_11 - .L_10)
.L_10:
        /*000c*/ 	.word	0x00000000
        /*0010*/ 	.short	0x0005
        /*0012*/ 	.short	0x0020
        /*0014*/ 	.byte	0x00, 0xf5, 0x21, 0x00


	//----- nvinfo : EIATTR_KPARAM_INFO
	.align		4
.L_11:
        /*0018*/ 	.byte	0x04, 0x17
        /*001a*/ 	.short	(.L_13 - .L_12)
.L_12:
        /*001c*/ 	.word	0x00000000
        /*0020*/ 	.short	0x0004
        /*0022*/ 	.short	0x0018
        /*0024*/ 	.byte	0x00, 0xf5, 0x21, 0x00


	//----- nvinfo : EIATTR_KPARAM_INFO
	.align		4
.L_13:
        /*0028*/ 	.byte	0x04, 0x17
        /*002a*/ 	.short	(.L_15 - .L_14)
.L_14:
        /*002c*/ 	.word	0x00000000
        /*0030*/ 	.short	0x0003
        /*0032*/ 	.short	0x0010
        /*0034*/ 	.byte	0x00, 0xf5, 0x21, 0x00


	//----- nvinfo : EIATTR_KPARAM_INFO
	.align		4
.L_15:
        /*0038*/ 	.byte	0x04, 0x17
        /*003a*/ 	.short	(.L_17 - .L_16)
.L_16:
        /*003c*/ 	.word	0x00000000
        /*0040*/ 	.short	0x0002
        /*0042*/ 	.short	0x0008
        /*0044*/ 	.byte	0x00, 0xf0, 0x11, 0x00


	//----- nvinfo : EIATTR_KPARAM_INFO
	.align		4
.L_17:
        /*0048*/ 	.byte	0x04, 0x17
        /*004a*/ 	.short	(.L_19 - .L_18)
.L_18:
        /*004c*/ 	.word	0x00000000
        /*0050*/ 	.short	0x0001
        /*0052*/ 	.short	0x0004
        /*0054*/ 	.byte	0x00, 0xf0, 0x11, 0x00


	//----- nvinfo : EIATTR_KPARAM_INFO
	.align		4
.L_19:
        /*0058*/ 	.byte	0x04, 0x17
        /*005a*/ 	.short	(.L_21 - .L_20)
.L_20:
        /*005c*/ 	.word	0x00000000
        /*0060*/ 	.short	0x0000
        /*0062*/ 	.short	0x0000
        /*0064*/ 	.byte	0x00, 0xf0, 0x11, 0x00


	//----- nvinfo : EIATTR_SPARSE_MMA_MASK
	.align		4
.L_21:
        /*0068*/ 	.byte	0x03, 0x50
        /*006a*/ 	.short	0x0000


	//----- nvinfo : EIATTR_MAXREG_COUNT
	.align		4
        /*006c*/ 	.byte	0x03, 0x1b
        /*006e*/ 	.short	0x00ff


	//----- nvinfo : EIATTR_NUM_BARRIERS
	.align		4
        /*0070*/ 	.byte	0x02, 0x4c
        /*0072*/ 	.byte	0x01
	.zero		1


	//----- nvinfo : EIATTR_MERCURY_ISA_VERSION
	.align		4
        /*0074*/ 	.byte	0x03, 0x5f
        /*0076*/ 	.short	0x0101


	//----- nvinfo : EIATTR_VRC_CTA_INIT_COUNT
	.align		4
        /*0078*/ 	.byte	0x02, 0x4a
	.zero		1
	.zero		1


	//----- nvinfo : EIATTR_EXIT_INSTR_OFFSETS
	.align		4
        /*007c*/ 	.byte	0x04, 0x1c
        /*007e*/ 	.short	(.L_23 - .L_22)


	//   ....[0]....
.L_22:
        /*0080*/ 	.word	0x00000050


	//   ....[1]....
        /*0084*/ 	.word	0x000008f0


	//   ....[2]....
        /*0088*/ 	.word	0x00000a60


	//----- nvinfo : EIATTR_CRS_STACK_SIZE
	.align		4
.L_23:
        /*008c*/ 	.byte	0x04, 0x1e
        /*008e*/ 	.short	(.L_25 - .L_24)
.L_24:
        /*0090*/ 	.word	0x00000000


	//----- nvinfo : EIATTR_CBANK_PARAM_SIZE
	.align		4
.L_25:
        /*0094*/ 	.byte	0x03, 0x19
        /*0096*/ 	.short	0x0028


	//----- nvinfo : EIATTR_PARAM_CBANK
	.align		4
        /*0098*/ 	.byte	0x04, 0x0a
        /*009a*/ 	.short	(.L_27 - .L_26)
	.align		4
.L_26:
        /*009c*/ 	.word	index@(.nv.constant0.computeEnergyKernel)
        /*00a0*/ 	.short	0x0380
        /*00a2*/ 	.short	0x0028


	//----- nvinfo : EIATTR_SW_WAR
	.align		4
.L_27:
        /*00a4*/ 	.byte	0x04, 0x36
        /*00a6*/ 	.short	(.L_29 - .L_28)
.L_28:
        /*00a8*/ 	.word	0x00000008
.L_29:


//--------------------- .nv.callgraph             --------------------------
	.section	.nv.callgraph,"",@"SHT_CUDA_CALLGRAPH"
	.align	4
	.sectionentsize	8
	.align		4
        /*0000*/ 	.word	0x00000000
	.align		4
        /*0004*/ 	.word	0xffffffff
	.align		4
        /*0008*/ 	.word	0x00000000
	.align		4
        /*000c*/ 	.word	0xfffffffe
	.align		4
        /*0010*/ 	.word	0x00000000
	.align		4
        /*0014*/ 	.word	0xfffffffd
	.align		4
        /*0018*/ 	.word	0x00000000
	.align		4
        /*001c*/ 	.word	0xfffffffc


//--------------------- .text.computeEnergyKernel --------------------------
	.section	.text.computeEnergyKernel,"ax",@progbits
	.align	128
        .global         computeEnergyKernel
        .type           computeEnergyKernel,@function
        .size           computeEnergyKernel,(.L_x_12 - computeEnergyKernel)
        .other          computeEnergyKernel,@"STO_CUDA_ENTRY STV_DEFAULT"
computeEnergyKernel:
.text.computeEnergyKernel:
[----:B------:R-:W-:Y:S01]  /*0000*/  LDC R1, c[0x0][0x37c] ;  /* 0x0000df00ff017b82 */ /* 0x000fe20000000800 */
[----:B------:R-:W0:Y:S01]  /*0010*/  S2R R11, SR_TID.Y ;  /* 0x00000000000b7919 */ /* 0x000e220000002200 */
[----:B------:R-:W0:Y:S02]  /*0020*/  S2R R0, SR_TID.X ;  /* 0x0000000000007919 */ /* 0x000e240000002100 */
[----:B0-----:R-:W-:-:S05]  /*0030*/  IMAD R11, R11, 0x20, R0 ;  /* 0x000000200b0b7824 */ /* 0x001fca00078e0200 */
[----:B------:R-:W-:-:S13]  /*0040*/  ISETP.GT.U32.AND P0, PT, R11, 0xff, PT ;  /* 0x000000ff0b00780c */ /* 0x000fda0003f04070 */
[----:B------:R-:W-:Y:S05]  /*0050*/  @P0 EXIT ;  /* 0x000000000000094d */ /* 0x000fea0003800000 */
[----:B------:R-:W0:Y:S01]  /*0060*/  LDC R6, c[0x0][0x388] ;  /* 0x0000e200ff067b82 */ /* 0x000e220000000800 */
[----:B------:R-:W0:Y:S01]  /*0070*/  LDCU UR4, c[0x0][0x384] ;  /* 0x00007080ff0477ac */ /* 0x000e220008000800 */
[----:B------:R-:W1:Y:S01]  /*0080*/  S2R R0, SR_CTAID.X ;  /* 0x0000000000007919 */ /* 0x000e620000002500 */
[----:B------:R-:W-:Y:S01]  /*0090*/  BSSY.RECONVERGENT B0, `(.L_x_0) ;  /* 0x000004f000007945 */ /* 0x000fe20003800200 */
[----:B------:R-:W-:Y:S01]  /*00a0*/  CS2R R2, SRZ ;  /* 0x0000000000027805 */ /* 0x000fe2000001ff00 */
[----:B------:R-:W2:Y:S01]  /*00b0*/  LDCU.64 UR6, c[0x0][0x358] ;  /* 0x00006b00ff0677ac */ /* 0x000ea20008000a00 */
[----:B0-----:R-:W-:-:S05]  /*00c0*/  IMAD R10, R6, UR4, RZ ;  /* 0x00000004060a7c24 */ /* 0x001fca000f8e02ff */
[----:B------:R-:W-:-:S13]  /*00d0*/  ISETP.GE.AND P0, PT, R11, R10, PT ;  /* 0x0000000a0b00720c */ /* 0x000fda0003f06270 */
[----:B-12---:R-:W-:Y:S05]  /*00e0*/  @P0 BRA `(.L_x_1) ;  /* 0x0000000400240947 */ /* 0x006fea0003800000 */
[----:B------:R-:W-:-:S05]  /*00f0*/  IMAD R17, R0, 0x100, R11 ;  /* 0x0000010000117824 */ /* 0x000fca00078e020b */
[----:B------:R-:W-:-:S13]  /*0100*/  ISETP.GE.U32.AND P0, PT, R17, R10, PT ;  /* 0x0000000a1100720c */ /* 0x000fda0003f06070 */
[----:B------:R-:W-:Y:S05]  /*0110*/  @P0 BRA `(.L_x_1) ;  /* 0x0000000400180947 */ /* 0x000fea0003800000 */
[----:B------:R-:W0:Y:S01]  /*0120*/  LDC.64 R2, c[0x0][0x398] ;  /* 0x0000e600ff027b82 */ /* 0x000e220000000a00 */
[----:B------:R-:W-:-:S07]  /*0130*/  IABS R12, R6 ;  /* 0x00000006000c7213 */ /* 0x000fce0000000000 */
[----:B------:R-:W1:Y:S08]  /*0140*/  LDC R14, c[0x0][0x388] ;  /* 0x0000e200ff0e7b82 */ /* 0x000e700000000800 */
[----:B------:R-:W2:Y:S01]  /*0150*/  LDC R15, c[0x0][0x380] ;  /* 0x0000e000ff0f7b82 */ /* 0x000ea20000000800 */
[----:B0-----:R-:W3:Y:S01]  /*0160*/  LDG.E R3, desc[UR6][R2.64] ;  /* 0x0000000602037981 */ /* 0x001ee2000c1e1900 */
[----:B------:R-:W0:Y:S08]  /*0170*/  I2F.RP R7, R12 ;  /* 0x0000000c00077306 */ /* 0x000e300000209400 */
[----:B0-----:R-:W0:Y:S02]  /*0180*/  MUFU.RCP R7, R7 ;  /* 0x0000000700077308 */ /* 0x001e240000001000 */
[----:B0-----:R-:W-:-:S06]  /*0190*/  VIADD R4, R7, 0xffffffe ;  /* 0x0ffffffe07047836 */ /* 0x001fcc0000000000 */
[----:B------:R0:W4:Y:S02]  /*01a0*/  F2I.FTZ.U32.TRUNC.NTZ R5, R4 ;  /* 0x0000000400057305 */ /* 0x000124000021f000 */
[----:B0-----:R-:W-:Y:S02]  /*01b0*/  IMAD.MOV.U32 R4, RZ, RZ, RZ ;  /* 0x000000ffff047224 */ /* 0x001fe400078e00ff */
[----:B----4-:R-:W-:-:S04]  /*01c0*/  IMAD.MOV R13, RZ, RZ, -R5 ;  /* 0x000000ffff0d7224 */ /* 0x010fc800078e0a05 */
[----:B------:R-:W-:-:S04]  /*01d0*/  IMAD R13, R13, R12, RZ ;  /* 0x0000000c0d0d7224 */ /* 0x000fc800078e02ff */
[----:B------:R-:W-:Y:S01]  /*01e0*/  IMAD.HI.U32 R13, R5, R13, R4 ;  /* 0x0000000d050d7227 */ /* 0x000fe200078e0004 */
[----:B---3--:R-:W-:Y:S02]  /*01f0*/  IABS R8, R3 ;  /* 0x0000000300087213 */ /* 0x008fe40000000000 */
[----:B------:R-:W-:-:S03]  /*0200*/  LOP3.LUT R4, R3, R6, RZ, 0x3c, !PT ;  /* 0x0000000603047212 */ /* 0x000fc600078e3cff */
[----:B------:R-:W-:Y:S01]  /*0210*/  IMAD.MOV.U32 R5, RZ, RZ, R8 ;  /* 0x000000ffff057224 */ /* 0x000fe200078e0008 */
[----:B------:R-:W-:-:S03]  /*0220*/  ISETP.GE.AND P1, PT, R4, RZ, PT ;  /* 0x000000ff0400720c */ /* 0x000fc60003f26270 */
[----:B------:R-:W-:-:S04]  /*0230*/  IMAD.HI.U32 R2, R13, R5, RZ ;  /* 0x000000050d027227 */ /* 0x000fc800078e00ff */
[----:B------:R-:W-:-:S04]  /*0240*/  IMAD.MOV R7, RZ, RZ, -R2 ;  /* 0x000000ffff077224 */ /* 0x000fc800078e0a02 */
[----:B------:R-:W-:-:S05]  /*0250*/  IMAD R5, R12, R7, R5 ;  /* 0x000000070c057224 */ /* 0x000fca00078e0205 */
[----:B------:R-:W-:-:S13]  /*0260*/  ISETP.GT.U32.AND P2, PT, R12, R5, PT ;  /* 0x000000050c00720c */ /* 0x000fda0003f44070 */
[----:B------:R-:W-:Y:S02]  /*0270*/  @!P2 IMAD.IADD R5, R5, 0x1, -R12 ;  /* 0x000000010505a824 */ /* 0x000fe400078e0a0c */
[----:B------:R-:W-:Y:S01]  /*0280*/  @!P2 VIADD R2, R2, 0x1 ;  /* 0x000000010202a836 */ /* 0x000fe20000000000 */
[----:B------:R-:W-:Y:S02]  /*0290*/  ISETP.NE.AND P2, PT, R6, RZ, PT ;  /* 0x000000ff0600720c */ /* 0x000fe40003f45270 */
[----:B------:R-:W-:Y:S02]  /*02a0*/  ISETP.GE.U32.AND P0, PT, R5, R12, PT ;  /* 0x0000000c0500720c */ /* 0x000fe40003f06070 */
[----:B------:R-:W0:Y:S11]  /*02b0*/  LDC.64 R4, c[0x0][0x3a0] ;  /* 0x0000e800ff047b82 */ /* 0x000e360000000a00 */
[----:B------:R-:W-:-:S04]  /*02c0*/  @P0 VIADD R2, R2, 0x1 ;  /* 0x0000000102020836 */ /* 0x000fc80000000000 */
[----:B------:R-:W-:-:S04]  /*02d0*/  IMAD.MOV.U32 R18, RZ, RZ, R2 ;  /* 0x000000ffff127224 */ /* 0x000fc800078e0002 */
[----:B------:R-:W-:Y:S01]  /*02e0*/  @!P1 IMAD.MOV R18, RZ, RZ, -R18 ;  /* 0x000000ffff129224 */ /* 0x000fe200078e0a12 */
[----:B------:R-:W-:-:S05]  /*02f0*/  @!P2 LOP3.LUT R18, RZ, R6, RZ, 0x33, !PT ;  /* 0x00000006ff12a212 */ /* 0x000fca00078e33ff */
[----:B------:R-:W-:Y:S02]  /*0300*/  IMAD.MOV R2, RZ, RZ, -R18 ;  /* 0x000000ffff027224 */ /* 0x000fe400078e0a12 */
[----:B------:R-:W-:Y:S02]  /*0310*/  VIADD R16, R18, 0xfffffffb ;  /* 0xfffffffb12107836 */ /* 0x000fe40000000000 */
[----:B------:R-:W-:Y:S01]  /*0320*/  IMAD R6, R6, R2, R3 ;  /* 0x0000000206067224 */ /* 0x000fe200078e0203 */
[----:B------:R-:W-:Y:S01]  /*0330*/  CS2R R2, SRZ ;  /* 0x0000000000027805 */ /* 0x000fe2000001ff00 */
[----:B------:R-:W-:Y:S02]  /*0340*/  VIADD R18, R18, 0x5 ;  /* 0x0000000512127836 */ /* 0x000fe40000000000 */
[C---:B------:R-:W-:Y:S02]  /*0350*/  VIADD R19, R6.reuse, 0xfffffffb ;  /* 0xfffffffb06137836 */ /* 0x040fe40000000000 */
[----:B-12---:R-:W-:-:S07]  /*0360*/  VIADD R20, R6, 0x5 ;  /* 0x0000000506147836 */ /* 0x006fce0000000000 */
.L_x_4:
[----:B------:R-:W-:Y:S01]  /*0370*/  IABS R8, R17 ;  /* 0x0000001100087213 */ /* 0x000fe20000000000 */
[----:B------:R-:W-:Y:S01]  /*0380*/  BSSY.RECONVERGENT B1, `(.L_x_2) ;  /* 0x000001c000017945 */ /* 0x000fe20003800200 */
[----:B------:R-:W-:-:S03]  /*0390*/  IABS R22, R14 ;  /* 0x0000000e00167213 */ /* 0x000fc60000000000 */
        /* <DEDUP_REMOVED lines=8> */
[----:B------:R-:W-:-:S04]  /*0420*/  LOP3.LUT R7, R17, R14, RZ, 0x3c, !PT ;  /* 0x0000000e11077212 */ /* 0x000fc800078e3cff */
[----:B------:R-:W-:-:S07]  /*0430*/  ISETP.GE.AND P0, PT, R7, RZ, PT ;  /* 0x000000ff0700720c */ /* 0x000fce0003f06270 */
[----:B------:R-:W-:-:S06]  /*0440*/  @P1 VIADD R6, R6, 0x1 ;  /* 0x0000000106061836 */ /* 0x000fcc0000000000 */
[----:B------:R-:W-:Y:S01]  /*0450*/  @!P0 IMAD.MOV R6, RZ, RZ, -R6 ;  /* 0x000000ffff068224 */ /* 0x000fe200078e0a06 */
[----:B------:R-:W-:-:S04]  /*0460*/  @!P2 LOP3.LUT R6, RZ, R14, RZ, 0x33, !PT ;  /* 0x0000000eff06a212 */ /* 0x000fc800078e33ff */
[----:B------:R-:W-:Y:S01]  /*0470*/  ISETP.GE.AND P0, PT, R6, R18, PT ;  /* 0x000000120600720c */ /* 0x000fe20003f06270 */
[----:B------:R-:W-:-:S03]  /*0480*/  IMAD.MOV R7, RZ, RZ, -R6 ;  /* 0x000000ffff077224 */ /* 0x000fc600078e0a06 */
[----:B------:R-:W-:Y:S01]  /*0490*/  ISETP.LE.OR P0, PT, R6, R16, P0 ;  /* 0x000000100600720c */ /* 0x000fe20000703670 */
[----:B------:R-:W-:-:S05]  /*04a0*/  IMAD R7, R14, R7, R17 ;  /* 0x000000070e077224 */ /* 0x000fca00078e0211 */
[----:B------:R-:W-:-:S04]  /*04b0*/  ISETP.GE.AND P1, PT, R7, R20, PT ;  /* 0x000000140700720c */ /* 0x000fc80003f26270 */
[----:B------:R-:W-:-:S04]  /*04c0*/  ISETP.LE.OR P1, PT, R7, R19, P1 ;  /* 0x000000130700720c */ /* 0x000fc80000f23670 */
[----:B------:R-:W-:-:S13]  /*04d0*/  PLOP3.LUT P0, PT, P0, P1, PT, 0xf8, 0x8f ;  /* 0x00000000008f781c */ /* 0x000fda0000703f70 */
[----:B------:R-:W-:Y:S05]  /*04e0*/  @!P0 BRA `(.L_x_3) ;  /* 0x0000000000148947 */ /* 0x000fea0003800000 */
[----:B------:R-:W-:-:S04]  /*04f0*/  IMAD.SHL.U32 R7, R17, 0x2, RZ ;  /* 0x0000000211077824 */ /* 0x000fc800078e00ff */
[----:B0-----:R-:W-:-:S06]  /*0500*/  IMAD.WIDE R6, R7, 0x4, R4 ;  /* 0x0000000407067825 */ /* 0x001fcc00078e0204 */
[----:B------:R-:W2:Y:S02]  /*0510*/  LDG.E R6, desc[UR6][R6.64] ;  /* 0x0000000606067981 */ /* 0x000ea4000c1e1900 */
[----:B--2---:R-:W0:Y:S02]  /*0520*/  F2F.F64.F32 R8, R6 ;  /* 0x0000000600087310 */ /* 0x004e240000201800 */
[----:B0-----:R-:W-:-:S11]  /*0530*/  DFMA R2, R8, R8, R2 ;  /* 0x000000080802722b */ /* 0x001fd60000000002 */
.L_x_3:
[----:B------:R-:W-:Y:S05]  /*0540*/  BSYNC.RECONVERGENT B1 ;  /* 0x0000000000017941 */ /* 0x000fea0003800200 */
.L_x_2:
[----:B------:R-:W-:-:S05]  /*0550*/  IMAD R17, R15, 0x100, R17 ;  /* 0x000001000f117824 */ /* 0x000fca00078e0211 */
[----:B------:R-:W-:-:S13]  /*0560*/  ISETP.GE.AND P0, PT, R17, R10, PT ;  /* 0x0000000a1100720c */ /* 0x000fda0003f06270 */
[----:B------:R-:W-:Y:S05]  /*0570*/  @!P0 BRA `(.L_x_4) ;  /* 0xfffffffc007c8947 */ /* 0x000fea000383ffff */
.L_x_1:
[----:B------:R-:W-:Y:S05]  /*0580*/  BSYNC.RECONVERGENT B0 ;  /* 0x0000000000007941 */ /* 0x000fea0003800200 */
.L_x_0:
[----:B------:R-:W1:Y:S01]  /*0590*/  S2UR UR5, SR_CgaCtaId ;  /* 0x00000000000579c3 */ /* 0x000e620000008800 */
[----:B------:R-:W-:Y:S01]  /*05a0*/  UMOV UR4, 0x400 ;  /* 0x0000040000047882 */ /* 0x000fe20000000000 */
[C---:B------:R-:W-:Y:S02]  /*05b0*/  ISETP.GT.U32.AND P0, PT, R11.reuse, 0x7f, PT ;  /* 0x0000007f0b00780c */ /* 0x040fe40003f04070 */
[----:B------:R-:W-:Y:S01]  /*05c0*/  ISETP.GT.U32.AND P1, PT, R11, 0x3f, PT ;  /* 0x0000003f0b00780c */ /* 0x000fe20003f24070 */
[----:B-1----:R-:W-:-:S06]  /*05d0*/  ULEA UR4, UR5, UR4, 0x18 ;  /* 0x0000000405047291 */ /* 0x002fcc000f8ec0ff */
[----:B0-----:R-:W-:-:S05]  /*05e0*/  LEA R5, R11, UR4, 0x3 ;  /* 0x000000040b057c11 */ /* 0x001fca000f8e18ff */
[----:B------:R-:W-:Y:S01]  /*05f0*/  STS.64 [R5], R2 ;  /* 0x0000000205007388 */ /* 0x000fe20000000a00 */
[----:B------:R-:W-:Y:S06]  /*0600*/  BAR.SYNC.DEFER_BLOCKING 0x0 ;  /* 0x0000000000007b1d */ /* 0x000fec0000010000 */
[----:B------:R-:W-:Y:S04]  /*0610*/  @!P0 LDS.64 R6, [R5+0x400] ;  /* 0x0004000005068984 */ /* 0x000fe80000000a00 */
[----:B------:R-:W0:Y:S02]  /*0620*/  @!P0 LDS.64 R8, [R5] ;  /* 0x0000000005088984 */ /* 0x000e240000000a00 */
[----:B0-----:R-:W-:-:S07]  /*0630*/  @!P0 DADD R6, R6, R8 ;  /* 0x0000000006068229 */ /* 0x001fce0000000008 */
[----:B------:R-:W-:Y:S01]  /*0640*/  @!P0 STS.64 [R5], R6 ;  /* 0x0000000605008388 */ /* 0x000fe20000000a00 */
[----:B------:R-:W-:Y:S01]  /*0650*/  BAR.SYNC.DEFER_BLOCKING 0x0 ;  /* 0x0000000000007b1d */ /* 0x000fe20000010000 */
[----:B------:R-:W-:-:S05]  /*0660*/  ISETP.GT.U32.AND P0, PT, R11, 0x1f, PT ;  /* 0x0000001f0b00780c */ /* 0x000fca0003f04070 */
        /* <DEDUP_REMOVED lines=29> */
[----:B------:R-:W-:-:S05]  /*0840*/  ISETP.NE.AND P1, PT, R11, RZ, PT ;  /* 0x000000ff0b00720c */ /* 0x000fca0003f25270 */
[----:B------:R-:W-:Y:S04]  /*0850*/  @!P0 LDS.64 R6, [R5+0x10] ;  /* 0x0000100005068984 */ /* 0x000fe80000000a00 */
[----:B------:R-:W0:Y:S02]  /*0860*/  @!P0 LDS.64 R12, [R5] ;  /* 0x00000000050c8984 */ /* 0x000e240000000a00 */
[----:B0-----:R-:W-:-:S07]  /*0870*/  @!P0 DADD R6, R6, R12 ;  /* 0x0000000006068229 */ /* 0x001fce000000000c */
[----:B------:R-:W-:Y:S01]  /*0880*/  @!P0 STS.64 [R5], R6 ;  /* 0x0000000605008388 */ /* 0x000fe20000000a00 */
[----:B------:R-:W-:Y:S06]  /*0890*/  BAR.SYNC.DEFER_BLOCKING 0x0 ;  /* 0x0000000000007b1d */ /* 0x000fec0000010000 */
[----:B------:R-:W-:Y:S04]  /*08a0*/  @!P1 LDS.64 R8, [UR4+0x8] ;  /* 0x00000804ff089984 */ /* 0x000fe80008000a00 */
[----:B------:R-:W0:Y:S02]  /*08b0*/  @!P1 LDS.64 R12, [R5] ;  /* 0x00000000050c9984 */ /* 0x000e240000000a00 */
[----:B0-----:R-:W-:-:S07]  /*08c0*/  @!P1 DADD R8, R8, R12 ;  /* 0x0000000008089229 */ /* 0x001fce000000000c */
[----:B------:R0:W-:Y:S01]  /*08d0*/  @!P1 STS.64 [R5], R8 ;  /* 0x0000000805009388 */ /* 0x0001e20000000a00 */
[----:B------:R-:W-:Y:S06]  /*08e0*/  BAR.SYNC.DEFER_BLOCKING 0x0 ;  /* 0x0000000000007b1d */ /* 0x000fec0000010000 */
[----:B------:R-:W-:Y:S05]  /*08f0*/  @P1 EXIT ;  /* 0x000000000000194d */ /* 0x000fea0003800000 */
[----:B------:R-:W-:Y:S01]  /*0900*/  VIADD R4, R10, 0xffffff87 ;  /* 0xffffff870a047836 */ /* 0x000fe20000000000 */
[----:B------:R-:W1:Y:S01]  /*0910*/  LDS.64 R6, [UR4] ;  /* 0x00000004ff067984 */ /* 0x000e620008000a00 */
[----:B------:R-:W-:-:S04]  /*0920*/  IMAD.MOV.U32 R2, RZ, RZ, 0x1 ;  /* 0x00000001ff027424 */ /* 0x000fc800078e00ff */
[----:B0-----:R-:W0:Y:S08]  /*0930*/  I2F.F64 R4, R4 ;  /* 0x0000000400047312 */ /* 0x001e300000201c00 */
[----:B0-----:R-:W0:Y:S02]  /*0940*/  MUFU.RCP64H R3, R5 ;  /* 0x0000000500037308 */ /* 0x001e240000001800 */
[----:B0-----:R-:W-:Y:S01]  /*0950*/  DFMA R8, -R4, R2, 1 ;  /* 0x3ff000000408742b */ /* 0x001fe20000000102 */
[----:B-1----:R-:W-:-:S07]  /*0960*/  FSETP.GEU.AND P1, PT, |R7|, 6.5827683646048100446e-37, PT ;  /* 0x036000000700780b */ /* 0x002fce0003f2e200 */
[----:B------:R-:W-:-:S08]  /*0970*/  DFMA R8, R8, R8, R8 ;  /* 0x000000080808722b */ /* 0x000fd00000000008 */
[----:B------:R-:W-:-:S08]  /*0980*/  DFMA R8, R2, R8, R2 ;  /* 0x000000080208722b */ /* 0x000fd00000000002 */
[----:B------:R-:W-:-:S08]  /*0990*/  DFMA R2, -R4, R8, 1 ;  /* 0x3ff000000402742b */ /* 0x000fd00000000108 */
[----:B------:R-:W-:-:S08]  /*09a0*/  DFMA R2, R8, R2, R8 ;  /* 0x000000020802722b */ /* 0x000fd00000000008 */
[----:B------:R-:W-:-:S08]  /*09b0*/  DMUL R8, R6, R2 ;  /* 0x0000000206087228 */ /* 0x000fd00000000000 */
[----:B------:R-:W-:-:S08]  /*09c0*/  DFMA R10, -R4, R8, R6 ;  /* 0x00000008040a722b */ /* 0x000fd00000000106 */
[----:B------:R-:W-:-:S10]  /*09d0*/  DFMA R2, R2, R10, R8 ;  /* 0x0000000a0202722b */ /* 0x000fd40000000008 */
[----:B------:R-:W-:-:S05]  /*09e0*/  FFMA R8, RZ, R5, R3 ;  /* 0x00000005ff087223 */ /* 0x000fca0000000003 */
[----:B------:R-:W-:-:S13]  /*09f0*/  FSETP.GT.AND P0, PT, |R8|, 1.469367938527859385e-39, PT ;  /* 0x001000000800780b */ /* 0x000fda0003f04200 */
[----:B------:R-:W-:Y:S05]  /*0a00*/  @P0 BRA P1, `(.L_x_5) ;  /* 0x0000000000080947 */ /* 0x000fea0000800000 */
[----:B------:R-:W-:-:S07]  /*0a10*/  MOV R10, 0xa30 ;  /* 0x00000a30000a7802 */ /* 0x000fce0000000f00 */
[----:B------:R-:W-:Y:S05]  /*0a20*/  CALL.REL.NOINC `($__internal_0_$__cuda_sm20_div_rn_f64_full) ;  /* 0x0000000000107944 */ /* 0x000fea0003c00000 */
.L_x_5:
[----:B------:R-:W0:Y:S02]  /*0a30*/  LDC.64 R4, c[0x0][0x390] ;  /* 0x0000e400ff047b82 */ /* 0x000e240000000a00 */
[----:B0-----:R-:W-:-:S05]  /*0a40*/  IMAD.WIDE.U32 R4, R0, 0x8, R4 ;  /* 0x0000000800047825 */ /* 0x001fca00078e0004 */
[----:B------:R-:W-:Y:S01]  /*0a50*/  STG.E.64 desc[UR6][R4.64], R2 ;  /* 0x0000000204007986 */ /* 0x000fe2000c101b06 */
[----:B------:R-:W-:Y:S05]  /*0a60*/  EXIT ;  /* 0x000000000000794d */ /* 0x000fea0003800000 */
        .weak           $__internal_0_$__cuda_sm20_div_rn_f64_full
        .type           $__internal_0_$__cuda_sm20_div_rn_f64_full,@function
        .size           $__internal_0_$__cuda_sm20_div_rn_f64_full,(.L_x_12 - $__internal_0_$__cuda_sm20_div_rn_f64_full)
$__internal_0_$__cuda_sm20_div_rn_f64_full:
[C---:B------:R-:W-:Y:S01]  /*0a70*/  FSETP.GEU.AND P0, PT, |R5|.reuse, 1.469367938527859385e-39, PT ;  /* 0x001000000500780b */ /* 0x040fe20003f0e200 */
[----:B------:R-:W-:Y:S01]  /*0a80*/  IMAD.MOV.U32 R8, RZ, RZ, 0x1 ;  /* 0x00000001ff087424 */ /* 0x000fe200078e00ff */
[C---:B------:R-:W-:Y:S01]  /*0a90*/  LOP3.LUT R2, R5.reuse, 0x800fffff, RZ, 0xc0, !PT ;  /* 0x800fffff05027812 */ /* 0x040fe200078ec0ff */
[----:B------:R-:W-:Y:S01]  /*0aa0*/  IMAD.MOV.U32 R11, RZ, RZ, 0x1ca00000 ;  /* 0x1ca00000ff0b7424 */ /* 0x000fe200078e00ff */
[----:B------:R-:W-:Y:S02]  /*0ab0*/  LOP3.LUT R15, R5, 0x7ff00000, RZ, 0xc0, !PT ;  /* 0x7ff00000050f7812 */ /* 0x000fe400078ec0ff */
[----:B------:R-:W-:Y:S01]  /*0ac0*/  LOP3.LUT R3, R2, 0x3ff00000, RZ, 0xfc, !PT ;  /* 0x3ff0000002037812 */ /* 0x000fe200078efcff */
[----:B------:R-:W-:Y:S01]  /*0ad0*/  IMAD.MOV.U32 R2, RZ, RZ, R4 ;  /* 0x000000ffff027224 */ /* 0x000fe200078e0004 */
[----:B------:R-:W-:-:S04]  /*0ae0*/  LOP3.LUT R14, R7, 0x7ff00000, RZ, 0xc0, !PT ;  /* 0x7ff00000070e7812 */ /* 0x000fc800078ec0ff */
[----:B------:R-:W-:Y:S01]  /*0af0*/  ISETP.GE.U32.AND P1, PT, R14, R15, PT ;  /* 0x0000000f0e00720c */ /* 0x000fe20003f26070 */
[----:B------:R-:W-:Y:S01]  /*0b00*/  @!P0 DMUL R2, R4, 8.98846567431157953865e+307 ;  /* 0x7fe0000004028828 */ /* 0x000fe20000000000 */
[----:B------:R-:W-:-:S05]  /*0b10*/  IMAD.MOV.U32 R21, RZ, RZ, R14 ;  /* 0x000000ffff157224 */ /* 0x000fca00078e000e */
[----:B------:R-:W0:Y:S02]  /*0b20*/  MUFU.RCP64H R9, R3 ;  /* 0x0000000300097308 */ /* 0x000e240000001800 */
[----:B0-----:R-:W-:-:S08]  /*0b30*/  DFMA R12, R8, -R2, 1 ;  /* 0x3ff00000080c742b */ /* 0x001fd00000000802 */
[----:B------:R-:W-:-:S08]  /*0b40*/  DFMA R12, R12, R12, R12 ;  /* 0x0000000c0c0c722b */ /* 0x000fd0000000000c */
[----:B------:R-:W-:Y:S01]  /*0b50*/  DFMA R12, R8, R12, R8 ;  /* 0x0000000c080c722b */ /* 0x000fe20000000008 */
[----:B------:R-:W-:Y:S01]  /*0b60*/  SEL R9, R11, 0x63400000, !P1 ;  /* 0x634000000b097807 */ /* 0x000fe20004800000 */
[----:B------:R-:W-:Y:S01]  /*0b70*/  IMAD.MOV.U32 R8, RZ, RZ, R6 ;  /* 0x000000ffff087224 */ /* 0x000fe200078e0006 */
[----:B------:R-:W-:Y:S02]  /*0b80*/  FSETP.GEU.AND P1, PT, |R7|, 1.469367938527859385e-39, PT ;  /* 0x001000000700780b */ /* 0x000fe40003f2e200 */
[----:B------:R-:W-:-:S03]  /*0b90*/  LOP3.LUT R9, R9, 0x800fffff, R7, 0xf8, !PT ;  /* 0x800fffff09097812 */ /* 0x000fc600078ef807 */
[----:B------:R-:W-:-:S08]  /*0ba0*/  DFMA R16, R12, -R2, 1 ;  /* 0x3ff000000c10742b */ /* 0x000fd00000000802 */
[----:B------:R-:W-:Y:S01]  /*0bb0*/  DFMA R12, R12, R16, R12 ;  /* 0x000000100c0c722b */ /* 0x000fe2000000000c */
[----:B------:R-:W-:Y:S10]  /*0bc0*/  @P1 BRA `(.L_x_6) ;  /* 0x0000000000201947 */ /* 0x000ff40003800000 */
[----:B------:R-:W-:Y:S01]  /*0bd0*/  LOP3.LUT R17, R5, 0x7ff00000, RZ, 0xc0, !PT ;  /* 0x7ff0000005117812 */ /* 0x000fe200078ec0ff */
[----:B------:R-:W-:-:S03]  /*0be0*/  IMAD.MOV.U32 R16, RZ, RZ, RZ ;  /* 0x000000ffff107224 */ /* 0x000fc600078e00ff */
[----:B------:R-:W-:-:S04]  /*0bf0*/  ISETP.GE.U32.AND P1, PT, R14, R17, PT ;  /* 0x000000110e00720c */ /* 0x000fc80003f26070 */
[----:B------:R-:W-:-:S04]  /*0c00*/  SEL R17, R11, 0x63400000, !P1 ;  /* 0x634000000b117807 */ /* 0x000fc80004800000 */
[----:B------:R-:W-:-:S04]  /*0c10*/  LOP3.LUT R17, R17, 0x80000000, R7, 0xf8, !PT ;  /* 0x8000000011117812 */ /* 0x000fc800078ef807 */
[----:B------:R-:W-:-:S06]  /*0c20*/  LOP3.LUT R17, R17, 0x100000, RZ, 0xfc, !PT ;  /* 0x0010000011117812 */ /* 0x000fcc00078efcff */
[----:B------:R-:W-:-:S10]  /*0c30*/  DFMA R8, R8, 2, -R16 ;  /* 0x400000000808782b */ /* 0x000fd40000000810 */
[----:B------:R-:W-:-:S07]  /*0c40*/  LOP3.LUT R21, R9, 0x7ff00000, RZ, 0xc0, !PT ;  /* 0x7ff0000009157812 */ /* 0x000fce00078ec0ff */
.L_x_6:
[----:B------:R-:W-:Y:S01]  /*0c50*/  IMAD.MOV.U32 R20, RZ, RZ, R15 ;  /* 0x000000ffff147224 */ /* 0x000fe200078e000f */
[----:B------:R-:W-:Y:S01]  /*0c60*/  @!P0 LOP3.LUT R20, R3, 0x7ff00000, RZ, 0xc0, !PT ;  /* 0x7ff0000003148812 */ /* 0x000fe200078ec0ff */
[----:B------:R-:W-:Y:S01]  /*0c70*/  VIADD R15, R21, 0xffffffff ;  /* 0xffffffff150f7836 */ /* 0x000fe20000000000 */
[----:B------:R-:W-:-:S03]  /*0c80*/  DMUL R16, R12, R8 ;  /* 0x000000080c107228 */ /* 0x000fc60000000000 */
[----:B------:R-:W-:Y:S01]  /*0c90*/  VIADD R22, R20, 0xffffffff ;  /* 0xffffffff14167836 */ /* 0x000fe20000000000 */
[----:B------:R-:W-:-:S04]  /*0ca0*/  ISETP.GT.U32.AND P0, PT, R15, 0x7feffffe, PT ;  /* 0x7feffffe0f00780c */ /* 0x000fc80003f04070 */
[----:B------:R-:W-:Y:S01]  /*0cb0*/  ISETP.GT.U32.OR P0, PT, R22, 0x7feffffe, P0 ;  /* 0x7feffffe1600780c */ /* 0x000fe20000704470 */
[----:B------:R-:W-:-:S08]  /*0cc0*/  DFMA R18, R16, -R2, R8 ;  /* 0x800000021012722b */ /* 0x000fd00000000008 */
[----:B------:R-:W-:-:S04]  /*0cd0*/  DFMA R12, R12, R18, R16 ;  /* 0x000000120c0c722b */ /* 0x000fc80000000010 */
[----:B------:R-:W-:Y:S07]  /*0ce0*/  @P0 BRA `(.L_x_7) ;  /* 0x00000000006c0947 */ /* 0x000fee0003800000 */
[----:B------:R-:W-:-:S04]  /*0cf0*/  LOP3.LUT R7, R5, 0x7ff00000, RZ, 0xc0, !PT ;  /* 0x7ff0000005077812 */ /* 0x000fc800078ec0ff */
[CC--:B------:R-:W-:Y:S02]  /*0d00*/  VIADDMNMX R6, R14.reuse, -R7.reuse, 0xb9600000, !PT ;  /* 0xb96000000e067446 */ /* 0x0c0fe40007800907 */
[----:B------:R-:W-:Y:S02]  /*0d10*/  ISETP.GE.U32.AND P0, PT, R14, R7, PT ;  /* 0x000000070e00720c */ /* 0x000fe40003f06070 */
[----:B------:R-:W-:Y:S02]  /*0d20*/  VIMNMX R6, PT, PT, R6, 0x46a00000, PT ;  /* 0x46a0000006067848 */ /* 0x000fe40003fe0100 */
[----:B------:R-:W-:-:S05]  /*0d30*/  SEL R11, R11, 0x63400000, !P0 ;  /* 0x634000000b0b7807 */ /* 0x000fca0004000000 */
[----:B------:R-:W-:Y:S02]  /*0d40*/  IMAD.IADD R11, R6, 0x1, -R11 ;  /* 0x00000001060b7824 */ /* 0x000fe400078e0a0b */
[----:B------:R-:W-:Y:S02]  /*0d50*/  IMAD.MOV.U32 R6, RZ, RZ, RZ ;  /* 0x000000ffff067224 */ /* 0x000fe400078e00ff */
[----:B------:R-:W-:-:S06]  /*0d60*/  VIADD R7, R11, 0x7fe00000 ;  /* 0x7fe000000b077836 */ /* 0x000fcc0000000000 */
[----:B------:R-:W-:-:S10]  /*0d70*/  DMUL R14, R12, R6 ;  /* 0x000000060c0e7228 */ /* 0x000fd40000000000 */
[----:B------:R-:W-:-:S13]  /*0d80*/  FSETP.GTU.AND P0, PT, |R15|, 1.469367938527859385e-39, PT ;  /* 0x001000000f00780b */ /* 0x000fda0003f0c200 */
[----:B------:R-:W-:Y:S05]  /*0d90*/  @P0 BRA `(.L_x_8) ;  /* 0x0000000000940947 */ /* 0x000fea0003800000 */
[----:B------:R-:W-:Y:S01]  /*0da0*/  DFMA R2, R12, -R2, R8 ;  /* 0x800000020c02722b */ /* 0x000fe20000000008 */
[----:B------:R-:W-:-:S09]  /*0db0*/  IMAD.MOV.U32 R6, RZ, RZ, RZ ;  /* 0x000000ffff067224 */ /* 0x000fd200078e00ff */
[C---:B------:R-:W-:Y:S02]  /*0dc0*/  FSETP.NEU.AND P0, PT, R3.reuse, RZ, PT ;  /* 0x000000ff0300720b */ /* 0x040fe40003f0d000 */
[----:B------:R-:W-:-:S04]  /*0dd0*/  LOP3.LUT R5, R3, 0x80000000, R5, 0x48, !PT ;  /* 0x8000000003057812 */ /* 0x000fc800078e4805 */
[----:B------:R-:W-:-:S07]  /*0de0*/  LOP3.LUT R7, R5, R7, RZ, 0xfc, !PT ;  /* 0x0000000705077212 */ /* 0x000fce00078efcff */
[----:B------:R-:W-:Y:S05]  /*0df0*/  @!P0 BRA `(.L_x_8) ;  /* 0x00000000007c8947 */ /* 0x000fea0003800000 */
[----:B------:R-:W-:Y:S01]  /*0e00*/  IMAD.MOV R3, RZ, RZ, -R11 ;  /* 0x000000ffff037224 */ /* 0x000fe200078e0a0b */
[----:B------:R-:W-:Y:S01]  /*0e10*/  DMUL.RP R6, R12, R6 ;  /* 0x000000060c067228 */ /* 0x000fe20000008000 */
[----:B------:R-:W-:Y:S01]  /*0e20*/  IMAD.MOV.U32 R2, RZ, RZ, RZ ;  /* 0x000000ffff027224 */ /* 0x000fe200078e00ff */
[----:B------:R-:W-:-:S05]  /*0e30*/  IADD3 R11, PT, PT, -R11, -0x43300000, RZ ;  /* 0xbcd000000b0b7810 */ /* 0x000fca0007ffe1ff */
[----:B------:R-:W-:-:S03]  /*0e40*/  DFMA R2, R14, -R2, R12 ;  /* 0x800000020e02722b */ /* 0x000fc6000000000c */
[----:B------:R-:W-:-:S07]  /*0e50*/  LOP3.LUT R5, R7, R5, RZ, 0x3c, !PT ;  /* 0x0000000507057212 */ /* 0x000fce00078e3cff */
[----:B------:R-:W-:-:S04]  /*0e60*/  FSETP.NEU.AND P0, PT, |R3|, R11, PT ;  /* 0x0000000b0300720b */ /* 0x000fc80003f0d200 */
[----:B------:R-:W-:Y:S02]  /*0e70*/  FSEL R14, R6, R14, !P0 ;  /* 0x0000000e060e7208 */ /* 0x000fe40004000000 */
[----:B------:R-:W-:Y:S01]  /*0e80*/  FSEL R15, R5, R15, !P0 ;  /* 0x0000000f050f7208 */ /* 0x000fe20004000000 */
[----:B------:R-:W-:Y:S06]  /*0e90*/  BRA `(.L_x_8) ;  /* 0x0000000000547947 */ /* 0x000fec0003800000 */
.L_x_7:
[----:B------:R-:W-:-:S14]  /*0ea0*/  DSETP.NAN.AND P0, PT, R6, R6, PT ;  /* 0x000000060600722a */ /* 0x000fdc0003f08000 */
[----:B------:R-:W-:Y:S05]  /*0eb0*/  @P0 BRA `(.L_x_9) ;  /* 0x0000000000440947 */ /* 0x000fea0003800000 */
[----:B------:R-:W-:-:S14]  /*0ec0*/  DSETP.NAN.AND P0, PT, R4, R4, PT ;  /* 0x000000040400722a */ /* 0x000fdc0003f08000 */
[----:B------:R-:W-:Y:S05]  /*0ed0*/  @P0 BRA `(.L_x_10) ;  /* 0x0000000000300947 */ /* 0x000fea0003800000 */
[----:B------:R-:W-:Y:S01]  /*0ee0*/  ISETP.NE.AND P0, PT, R21, R20, PT ;  /* 0x000000141500720c */ /* 0x000fe20003f05270 */
[----:B------:R-:W-:Y:S02]  /*0ef0*/  IMAD.MOV.U32 R14, RZ, RZ, 0x0 ;  /* 0x00000000ff0e7424 */ /* 0x000fe400078e00ff */
[----:B------:R-:W-:-:S10]  /*0f00*/  IMAD.MOV.U32 R15, RZ, RZ, -0x80000 ;  /* 0xfff80000ff0f7424 */ /* 0x000fd400078e00ff */
[----:B------:R-:W-:Y:S05]  /*0f10*/  @!P0 BRA `(.L_x_8) ;  /* 0x0000000000348947 */ /* 0x000fea0003800000 */
[----:B------:R-:W-:Y:S02]  /*0f20*/  ISETP.NE.AND P0, PT, R21, 0x7ff00000, PT ;  /* 0x7ff000001500780c */ /* 0x000fe40003f05270 */
[----:B------:R-:W-:Y:S02]  /*0f30*/  LOP3.LUT R15, R7, 0x80000000, R5, 0x48, !PT ;  /* 0x80000000070f7812 */ /* 0x000fe400078e4805 */
[----:B------:R-:W-:-:S13]  /*0f40*/  ISETP.EQ.OR P0, PT, R20, RZ, !P0 ;  /* 0x000000ff1400720c */ /* 0x000fda0004702670 */
[----:B------:R-:W-:Y:S01]  /*0f50*/  @P0 LOP3.LUT R2, R15, 0x7ff00000, RZ, 0xfc, !PT ;  /* 0x7ff000000f020812 */ /* 0x000fe200078efcff */
[----:B------:R-:W-:Y:S02]  /*0f60*/  @!P0 IMAD.MOV.U32 R14, RZ, RZ, RZ ;  /* 0x000000ffff0e8224 */ /* 0x000fe400078e00ff */
[----:B------:R-:W-:Y:S02]  /*0f70*/  @P0 IMAD.MOV.U32 R14, RZ, RZ, RZ ;  /* 0x000000ffff0e0224 */ /* 0x000fe400078e00ff */
[----:B------:R-:W-:Y:S01]  /*0f80*/  @P0 IMAD.MOV.U32 R15, RZ, RZ, R2 ;  /* 0x000000ffff0f0224 */ /* 0x000fe200078e0002 */
[----:B------:R-:W-:Y:S06]  /*0f90*/  BRA `(.L_x_8) ;  /* 0x0000000000147947 */ /* 0x000fec0003800000 */
.L_x_10:
[----:B------:R-:W-:Y:S01]  /*0fa0*/  LOP3.LUT R15, R5, 0x80000, RZ, 0xfc, !PT ;  /* 0x00080000050f7812 */ /* 0x000fe200078efcff */
[----:B------:R-:W-:Y:S01]  /*0fb0*/  IMAD.MOV.U32 R14, RZ, RZ, R4 ;  /* 0x000000ffff0e7224 */ /* 0x000fe200078e0004 */
[----:B------:R-:W-:Y:S06]  /*0fc0*/  BRA `(.L_x_8) ;  /* 0x0000000000087947 */ /* 0x000fec0003800000 */
.L_x_9:
[----:B------:R-:W-:Y:S01]  /*0fd0*/  LOP3.LUT R15, R7, 0x80000, RZ, 0xfc, !PT ;  /* 0x00080000070f7812 */ /* 0x000fe200078efcff */
[----:B------:R-:W-:-:S07]  /*0fe0*/  IMAD.MOV.U32 R14, RZ, RZ, R6 ;  /* 0x000000ffff0e7224 */ /* 0x000fce00078e0006 */
.L_x_8:
[----:B------:R-:W-:Y:S02]  /*0ff0*/  IMAD.MOV.U32 R11, RZ, RZ, 0x0 ;  /* 0x00000000ff0b7424 */ /* 0x000fe400078e00ff */
[----:B------:R-:W-:Y:S02]  /*1000*/  IMAD.MOV.U32 R2, RZ, RZ, R14 ;  /* 0x000000ffff027224 */ /* 0x000fe400078e000e */
[----:B------:R-:W-:Y:S01]  /*1010*/  IMAD.MOV.U32 R3, RZ, RZ, R15 ;  /* 0x000000ffff037224 */ /* 0x000fe200078e000f */
[----:B------:R-:W-:Y:S06]  /*1020*/  RET.REL.NODEC R10 `(computeEnergyKernel) ;  /* 0xffffffec0af47950 */ /* 0x000fec0003c3ffff */
.L_x_11:
[----:B------:R-:W-:-:S00]  /*1030*/  BRA `(.L_x_11) ;  /* 0xfffffffc00fc7947 */ /* 0x000fc0000383ffff */
[----:B------:R-:W-:-:S00]  /*1040*/  NOP ;  /* 0x0000000000007918 */ /* 0x000fc00000000000 */
        /* <DEDUP_REMOVED lines=11> */
.L_x_12:


//--------------------- .nv.shared.computeEnergyKernel --------------------------
	.section	.nv.shared.computeEnergyKernel,"aw",@nobits
	.sectionflags	@""
	.align	8
.nv.shared.computeEnergyKernel:
	.zero		3072


//--------------------- .nv.shared.reserved.0     --------------------------
	.section	.nv.shared.reserved.0,"aw",@nobits
	.weak		__nv_reservedSMEM_offset_0_alias
	.size		__nv_reservedSMEM_offset_0_alias, 0, 64
	.other		__nv_reservedSMEM_offset_0_alias,@"STO_CUDA_RESERVED_SHARED STV_DEFAULT"
__nv_reservedSMEM_offset_0_alias:
	.zero		0
	.zero		64


//--------------------- .nv.constant0.computeEnergyKernel --------------------------
	.section	.nv.constant0.computeEnergyKernel,"a",@progbits
	.sectionflags	@""
	.align	4
.nv.constant0.computeEnergyKernel:
	.zero		936


//--------------------- SYMBOLS --------------------------

	.type		.nv.reservedSmem.offset0,@object
	.size		.nv.reservedSmem.offset0,0x4
	.type		.nv.reservedSmem.cap,@object
	.size		.nv.reservedSmem.cap,0x4
